//
// Generated by NVIDIA NVVM Compiler
//
// Compiler Build ID: CL-36424714
// Cuda compilation tools, release 13.0, V13.0.88
// Based on NVVM 20.0.0
//

.version 9.0
.target sm_100
.address_size 64

	// .globl	_Z17block_scan_kerneliPiPKiS_
.extern .shared .align 16 .b8 temp[];

.visible .entry _Z17block_scan_kerneliPiPKiS_(
	.param .u32 _Z17block_scan_kerneliPiPKiS__param_0,
	.param .u64 .ptr .align 1 _Z17block_scan_kerneliPiPKiS__param_1,
	.param .u64 .ptr .align 1 _Z17block_scan_kerneliPiPKiS__param_2,
	.param .u64 .ptr .align 1 _Z17block_scan_kerneliPiPKiS__param_3
)
{
	.reg .pred 	%p<12>;
	.reg .b32 	%r<87>;
	.reg .b64 	%rd<15>;

	ld.param.u32 	%r19, [_Z17block_scan_kerneliPiPKiS__param_0];
	ld.param.u64 	%rd4, [_Z17block_scan_kerneliPiPKiS__param_1];
	ld.param.u64 	%rd5, [_Z17block_scan_kerneliPiPKiS__param_2];
	ld.param.u64 	%rd3, [_Z17block_scan_kerneliPiPKiS__param_3];
	cvta.to.global.u64 	%rd1, %rd4;
	cvta.to.global.u64 	%rd2, %rd5;
	mov.u32 	%r1, %tid.x;
	mov.u32 	%r83, %ntid.x;
	add.s32 	%r3, %r1, %r83;
	setp.ge.s32 	%p1, %r1, %r19;
	mov.b32 	%r81, 0;
	@%p1 bra 	$L__BB0_2;
	mul.wide.u32 	%rd6, %r1, 4;
	add.s64 	%rd7, %rd2, %rd6;
	ld.global.u32 	%r81, [%rd7];
$L__BB0_2:
	shr.u32 	%r22, %r1, 5;
	add.s32 	%r23, %r22, %r1;
	shl.b32 	%r24, %r23, 2;
	mov.u32 	%r25, temp;
	add.s32 	%r6, %r25, %r24;
	st.shared.u32 	[%r6], %r81;
	setp.ge.s32 	%p2, %r3, %r19;
	mov.b32 	%r82, 0;
	@%p2 bra 	$L__BB0_4;
	mul.wide.u32 	%rd8, %r3, 4;
	add.s64 	%rd9, %rd2, %rd8;
	ld.global.u32 	%r82, [%rd9];
$L__BB0_4:
	shr.u32 	%r27, %r3, 5;
	add.s32 	%r28, %r27, %r3;
	shl.b32 	%r29, %r28, 2;
	add.s32 	%r9, %r25, %r29;
	st.shared.u32 	[%r9], %r82;
	shl.b32 	%r31, %r1, 1;
	or.b32  	%r10, %r31, 1;
	mov.b32 	%r86, 1;
$L__BB0_5:
	bar.sync 	0;
	setp.ge.u32 	%p3, %r1, %r83;
	@%p3 bra 	$L__BB0_7;
	mul.lo.s32 	%r32, %r86, %r10;
	add.s32 	%r33, %r32, -1;
	add.s32 	%r34, %r32, %r86;
	add.s32 	%r35, %r33, %r86;
	shr.s32 	%r36, %r33, 5;
	add.s32 	%r37, %r36, %r32;
	shr.s32 	%r38, %r35, 5;
	add.s32 	%r39, %r38, %r34;
	shl.b32 	%r40, %r37, 2;
	add.s32 	%r42, %r25, %r40;
	ld.shared.u32 	%r43, [%r42+-4];
	shl.b32 	%r44, %r39, 2;
	add.s32 	%r45, %r25, %r44;
	ld.shared.u32 	%r46, [%r45+-4];
	add.s32 	%r47, %r46, %r43;
	st.shared.u32 	[%r45+-4], %r47;
$L__BB0_7:
	shl.b32 	%r86, %r86, 1;
	shr.u32 	%r14, %r83, 1;
	setp.gt.u32 	%p4, %r83, 1;
	mov.u32 	%r83, %r14;
	@%p4 bra 	$L__BB0_5;
	setp.ne.s32 	%p5, %r1, 0;
	@%p5 bra 	$L__BB0_12;
	setp.eq.s64 	%p6, %rd3, 0;
	@%p6 bra 	$L__BB0_11;
	add.s32 	%r48, %r19, -1;
	shr.s32 	%r49, %r48, 5;
	add.s32 	%r50, %r49, %r19;
	shl.b32 	%r51, %r50, 2;
	add.s32 	%r53, %r25, %r51;
	ld.shared.u32 	%r54, [%r53+-4];
	cvta.to.global.u64 	%rd10, %rd3;
	st.global.u32 	[%rd10], %r54;
$L__BB0_11:
	add.s32 	%r55, %r19, -1;
	shr.s32 	%r56, %r55, 5;
	add.s32 	%r57, %r56, %r19;
	shl.b32 	%r58, %r57, 2;
	add.s32 	%r60, %r25, %r58;
	mov.b32 	%r61, 0;
	st.shared.u32 	[%r60+-4], %r61;
$L__BB0_12:
	setp.lt.s32 	%p7, %r19, 2;
	@%p7 bra 	$L__BB0_17;
	mov.b32 	%r85, 1;
$L__BB0_14:
	shr.s32 	%r86, %r86, 1;
	bar.sync 	0;
	setp.ge.s32 	%p8, %r1, %r85;
	@%p8 bra 	$L__BB0_16;
	mul.lo.s32 	%r63, %r86, %r10;
	add.s32 	%r64, %r63, -1;
	add.s32 	%r65, %r63, %r86;
	add.s32 	%r66, %r64, %r86;
	shr.s32 	%r67, %r64, 5;
	add.s32 	%r68, %r67, %r63;
	shr.s32 	%r69, %r66, 5;
	add.s32 	%r70, %r69, %r65;
	shl.b32 	%r71, %r68, 2;
	add.s32 	%r73, %r25, %r71;
	ld.shared.u32 	%r74, [%r73+-4];
	shl.b32 	%r75, %r70, 2;
	add.s32 	%r76, %r25, %r75;
	ld.shared.u32 	%r77, [%r76+-4];
	st.shared.u32 	[%r73+-4], %r77;
	add.s32 	%r78, %r77, %r74;
	st.shared.u32 	[%r76+-4], %r78;
$L__BB0_16:
	shl.b32 	%r85, %r85, 1;
	setp.lt.s32 	%p9, %r85, %r19;
	@%p9 bra 	$L__BB0_14;
$L__BB0_17:
	setp.ge.s32 	%p10, %r1, %r19;
	bar.sync 	0;
	@%p10 bra 	$L__BB0_19;
	ld.shared.u32 	%r79, [%r6];
	mul.wide.u32 	%rd11, %r1, 4;
	add.s64 	%rd12, %rd1, %rd11;
	st.global.u32 	[%rd12], %r79;
$L__BB0_19:
	setp.ge.s32 	%p11, %r3, %r19;
	@%p11 bra 	$L__BB0_21;
	ld.shared.u32 	%r80, [%r9];
	mul.wide.u32 	%rd13, %r3, 4;
	add.s64 	%rd14, %rd1, %rd13;
	st.global.u32 	[%rd14], %r80;
$L__BB0_21:
	ret;

}
	// .globl	_Z23multi_block_scan_kerneliiPiPKiS_
.visible .entry _Z23multi_block_scan_kerneliiPiPKiS_(
	.param .u32 _Z23multi_block_scan_kerneliiPiPKiS__param_0,
	.param .u32 _Z23multi_block_scan_kerneliiPiPKiS__param_1,
	.param .u64 .ptr .align 1 _Z23multi_block_scan_kerneliiPiPKiS__param_2,
	.param .u64 .ptr .align 1 _Z23multi_block_scan_kerneliiPiPKiS__param_3,
	.param .u64 .ptr .align 1 _Z23multi_block_scan_kerneliiPiPKiS__param_4
)
{
	.reg .pred 	%p<12>;
	.reg .b32 	%r<93>;
	.reg .b64 	%rd<17>;

	ld.param.u32 	%r24, [_Z23multi_block_scan_kerneliiPiPKiS__param_0];
	ld.param.u32 	%r25, [_Z23multi_block_scan_kerneliiPiPKiS__param_1];
	ld.param.u64 	%rd4, [_Z23multi_block_scan_kerneliiPiPKiS__param_2];
	ld.param.u64 	%rd5, [_Z23multi_block_scan_kerneliiPiPKiS__param_3];
	ld.param.u64 	%rd3, [_Z23multi_block_scan_kerneliiPiPKiS__param_4];
	cvta.to.global.u64 	%rd1, %rd4;
	cvta.to.global.u64 	%rd2, %rd5;
	mov.u32 	%r1, %tid.x;
	mov.u32 	%r2, %ctaid.x;
	shr.u32 	%r27, %r25, 31;
	add.s32 	%r28, %r25, %r27;
	shr.s32 	%r3, %r28, 1;
	mad.lo.s32 	%r4, %r25, %r2, %r1;
	add.s32 	%r5, %r4, %r3;
	setp.ge.s32 	%p1, %r4, %r24;
	mov.b32 	%r86, 0;
	@%p1 bra 	$L__BB1_2;
	mul.wide.s32 	%rd6, %r4, 4;
	add.s64 	%rd7, %rd2, %rd6;
	ld.global.u32 	%r86, [%rd7];
$L__BB1_2:
	shr.u32 	%r30, %r1, 5;
	add.s32 	%r31, %r30, %r1;
	shl.b32 	%r32, %r31, 2;
	mov.u32 	%r33, temp;
	add.s32 	%r8, %r33, %r32;
	st.shared.u32 	[%r8], %r86;
	setp.ge.s32 	%p2, %r5, %r24;
	mov.b32 	%r87, 0;
	@%p2 bra 	$L__BB1_4;
	mul.wide.s32 	%rd8, %r5, 4;
	add.s64 	%rd9, %rd2, %rd8;
	ld.global.u32 	%r87, [%rd9];
$L__BB1_4:
	add.s32 	%r35, %r3, %r1;
	shr.s32 	%r36, %r35, 5;
	add.s32 	%r37, %r36, %r35;
	shl.b32 	%r38, %r37, 2;
	add.s32 	%r11, %r33, %r38;
	st.shared.u32 	[%r11], %r87;
	shr.s32 	%r88, %r25, 1;
	setp.lt.s32 	%p3, %r88, 1;
	mov.b32 	%r90, 1;
	@%p3 bra 	$L__BB1_9;
	shl.b32 	%r41, %r1, 1;
	or.b32  	%r13, %r41, 1;
	mov.b32 	%r90, 1;
$L__BB1_6:
	bar.sync 	0;
	setp.ge.s32 	%p4, %r1, %r88;
	@%p4 bra 	$L__BB1_8;
	mul.lo.s32 	%r42, %r90, %r13;
	add.s32 	%r43, %r42, -1;
	add.s32 	%r44, %r42, %r90;
	add.s32 	%r45, %r43, %r90;
	shr.s32 	%r46, %r43, 5;
	add.s32 	%r47, %r46, %r42;
	shr.s32 	%r48, %r45, 5;
	add.s32 	%r49, %r48, %r44;
	shl.b32 	%r50, %r47, 2;
	add.s32 	%r52, %r33, %r50;
	ld.shared.u32 	%r53, [%r52+-4];
	shl.b32 	%r54, %r49, 2;
	add.s32 	%r55, %r33, %r54;
	ld.shared.u32 	%r56, [%r55+-4];
	add.s32 	%r57, %r56, %r53;
	st.shared.u32 	[%r55+-4], %r57;
$L__BB1_8:
	shl.b32 	%r90, %r90, 1;
	shr.u32 	%r17, %r88, 1;
	setp.gt.u32 	%p5, %r88, 1;
	mov.u32 	%r88, %r17;
	@%p5 bra 	$L__BB1_6;
$L__BB1_9:
	setp.ne.s32 	%p6, %r1, 0;
	@%p6 bra 	$L__BB1_11;
	add.s32 	%r58, %r25, -1;
	shr.s32 	%r59, %r58, 5;
	add.s32 	%r60, %r59, %r25;
	shl.b32 	%r61, %r60, 2;
	add.s32 	%r63, %r33, %r61;
	ld.shared.u32 	%r64, [%r63+-4];
	cvta.to.global.u64 	%rd10, %rd3;
	mul.wide.u32 	%rd11, %r2, 4;
	add.s64 	%rd12, %rd10, %rd11;
	st.global.u32 	[%rd12], %r64;
	mov.b32 	%r65, 0;
	st.shared.u32 	[%r63+-4], %r65;
$L__BB1_11:
	setp.lt.s32 	%p7, %r25, 2;
	@%p7 bra 	$L__BB1_16;
	shl.b32 	%r67, %r1, 1;
	or.b32  	%r19, %r67, 1;
	mov.b32 	%r91, 1;
$L__BB1_13:
	shr.s32 	%r90, %r90, 1;
	bar.sync 	0;
	setp.ge.s32 	%p8, %r1, %r91;
	@%p8 bra 	$L__BB1_15;
	mul.lo.s32 	%r68, %r90, %r19;
	add.s32 	%r69, %r68, -1;
	add.s32 	%r70, %r68, %r90;
	add.s32 	%r71, %r69, %r90;
	shr.s32 	%r72, %r69, 5;
	add.s32 	%r73, %r72, %r68;
	shr.s32 	%r74, %r71, 5;
	add.s32 	%r75, %r74, %r70;
	shl.b32 	%r76, %r73, 2;
	add.s32 	%r78, %r33, %r76;
	ld.shared.u32 	%r79, [%r78+-4];
	shl.b32 	%r80, %r75, 2;
	add.s32 	%r81, %r33, %r80;
	ld.shared.u32 	%r82, [%r81+-4];
	st.shared.u32 	[%r78+-4], %r82;
	add.s32 	%r83, %r82, %r79;
	st.shared.u32 	[%r81+-4], %r83;
$L__BB1_15:
	shl.b32 	%r91, %r91, 1;
	setp.lt.s32 	%p9, %r91, %r25;
	@%p9 bra 	$L__BB1_13;
$L__BB1_16:
	setp.ge.s32 	%p10, %r4, %r24;
	bar.sync 	0;
	@%p10 bra 	$L__BB1_18;
	ld.shared.u32 	%r84, [%r8];
	mul.wide.s32 	%rd13, %r4, 4;
	add.s64 	%rd14, %rd1, %rd13;
	st.global.u32 	[%rd14], %r84;
$L__BB1_18:
	setp.ge.s32 	%p11, %r5, %r24;
	@%p11 bra 	$L__BB1_20;
	ld.shared.u32 	%r85, [%r11];
	mul.wide.s32 	%rd15, %r5, 4;
	add.s64 	%rd16, %rd1, %rd15;
	st.global.u32 	[%rd16], %r85;
$L__BB1_20:
	ret;

}
	// .globl	_Z18uniform_add_kerneliPiPKii
.visible .entry _Z18uniform_add_kerneliPiPKii(
	.param .u32 _Z18uniform_add_kerneliPiPKii_param_0,
	.param .u64 .ptr .align 1 _Z18uniform_add_kerneliPiPKii_param_1,
	.param .u64 .ptr .align 1 _Z18uniform_add_kerneliPiPKii_param_2,
	.param .u32 _Z18uniform_add_kerneliPiPKii_param_3
)
{
	.reg .pred 	%p<3>;
	.reg .b32 	%r<15>;
	.reg .b64 	%rd<11>;

	ld.param.u32 	%r4, [_Z18uniform_add_kerneliPiPKii_param_0];
	ld.param.u64 	%rd2, [_Z18uniform_add_kerneliPiPKii_param_1];
	ld.param.u64 	%rd3, [_Z18uniform_add_kerneliPiPKii_param_2];
	ld.param.u32 	%r5, [_Z18uniform_add_kerneliPiPKii_param_3];
	cvta.to.global.u64 	%rd1, %rd2;
	cvta.to.global.u64 	%rd4, %rd3;
	mov.u32 	%r6, %ctaid.x;
	mul.wide.u32 	%rd5, %r6, 4;
	add.s64 	%rd6, %rd4, %rd5;
	ld.global.u32 	%r1, [%rd6];
	mov.u32 	%r7, %tid.x;
	mad.lo.s32 	%r2, %r5, %r6, %r7;
	shr.u32 	%r8, %r5, 31;
	add.s32 	%r9, %r5, %r8;
	shr.s32 	%r10, %r9, 1;
	add.s32 	%r3, %r2, %r10;
	setp.ge.s32 	%p1, %r2, %r4;
	@%p1 bra 	$L__BB2_2;
	mul.wide.s32 	%rd7, %r2, 4;
	add.s64 	%rd8, %rd1, %rd7;
	ld.global.u32 	%r11, [%rd8];
	add.s32 	%r12, %r11, %r1;
	st.global.u32 	[%rd8], %r12;
$L__BB2_2:
	setp.ge.s32 	%p2, %r3, %r4;
	@%p2 bra 	$L__BB2_4;
	mul.wide.s32 	%rd9, %r3, 4;
	add.s64 	%rd10, %rd1, %rd9;
	ld.global.u32 	%r13, [%rd10];
	add.s32 	%r14, %r13, %r1;
	st.global.u32 	[%rd10], %r14;
$L__BB2_4:
	ret;

}


// ===== COMPILED SASS (sm_100) =====

	.target	sm_100

	.elftype	@"ET_EXEC"


//--------------------- .note.nv.tkinfo           --------------------------
	.section	.note.nv.tkinfo,"",@"SHT_NOTE"
	.sectionflags	@"SHF_NOTE_NV_TKINFO"
	.tkinfo
        /*0018*/ 	.word	0x00000002
        /*0030*/ 	.string	""
        /*0030*/ 	.string	"ptxas"
        /*0030*/ 	.string	"Cuda compilation tools, release 13.0, V13.0.88"
        /*0030*/ 	.string	"Build cuda_13.0.r13.0/compiler.36424714_0"
        /*0030*/ 	.string	"-arch sm_100 -m 64 "



//--------------------- .note.nv.cuinfo           --------------------------
	.section	.note.nv.cuinfo,"",@"SHT_NOTE"
	.sectionflags	@"SHF_NOTE_NV_CUINFO"
        /*0018*/ 	.short	0x0002
        /*001a*/ 	.short	0x0064
        /*001c*/ 	.short	0x0082
	.zero		2


//--------------------- .nv.info                  --------------------------
	.section	.nv.info,"",@"SHT_CUDA_INFO"
	.align	4


	//----- nvinfo : EIATTR_REGCOUNT
	.align		4
        /*0000*/ 	.byte	0x04, 0x2f
        /*0002*/ 	.short	(.L_1 - .L_0)
	.align		4
.L_0:
        /*0004*/ 	.word	index@(_Z17block_scan_kerneliPiPKiS_)
        /*0008*/ 	.word	0x0000000e


	//----- nvinfo : EIATTR_FRAME_SIZE
	.align		4
.L_1:
        /*000c*/ 	.byte	0x04, 0x11
        /*000e*/ 	.short	(.L_3 - .L_2)
	.align		4
.L_2:
        /*0010*/ 	.word	index@(_Z17block_scan_kerneliPiPKiS_)
        /*0014*/ 	.word	0x00000000


	//----- nvinfo : EIATTR_REGCOUNT
	.align		4
.L_3:
        /*0018*/ 	.byte	0x04, 0x2f
        /*001a*/ 	.short	(.L_5 - .L_4)
	.align		4
.L_4:
        /*001c*/ 	.word	index@(_Z23multi_block_scan_kerneliiPiPKiS_)
        /*0020*/ 	.word	0x0000000f


	//----- nvinfo : EIATTR_FRAME_SIZE
	.align		4
.L_5:
        /*0024*/ 	.byte	0x04, 0x11
        /*0026*/ 	.short	(.L_7 - .L_6)
	.align		4
.L_6:
        /*0028*/ 	.word	index@(_Z23multi_block_scan_kerneliiPiPKiS_)
        /*002c*/ 	.word	0x00000000


	//----- nvinfo : EIATTR_REGCOUNT
	.align		4
.L_7:
        /*0030*/ 	.byte	0x04, 0x2f
        /*0032*/ 	.short	(.L_9 - .L_8)
	.align		4
.L_8:
        /*0034*/ 	.word	index@(_Z18uniform_add_kerneliPiPKii)
        /*0038*/ 	.word	0x0000000c


	//----- nvinfo : EIATTR_FRAME_SIZE
	.align		4
.L_9:
        /*003c*/ 	.byte	0x04, 0x11
        /*003e*/ 	.short	(.L_11 - .L_10)
	.align		4
.L_10:
        /*0040*/ 	.word	index@(_Z18uniform_add_kerneliPiPKii)
        /*0044*/ 	.word	0x00000000


	//----- nvinfo : EIATTR_MIN_STACK_SIZE
	.align		4
.L_11:
        /*0048*/ 	.byte	0x04, 0x12
        /*004a*/ 	.short	(.L_13 - .L_12)
	.align		4
.L_12:
        /*004c*/ 	.word	index@(_Z18uniform_add_kerneliPiPKii)
        /*0050*/ 	.word	0x00000000


	//----- nvinfo : EIATTR_MIN_STACK_SIZE
	.align		4
.L_13:
        /*0054*/ 	.byte	0x04, 0x12
        /*0056*/ 	.short	(.L_15 - .L_14)
	.align		4
.L_14:
        /*0058*/ 	.word	index@(_Z23multi_block_scan_kerneliiPiPKiS_)
        /*005c*/ 	.word	0x00000000


	//----- nvinfo : EIATTR_MIN_STACK_SIZE
	.align		4
.L_15:
        /*0060*/ 	.byte	0x04, 0x12
        /*0062*/ 	.short	(.L_17 - .L_16)
	.align		4
.L_16:
        /*0064*/ 	.word	index@(_Z17block_scan_kerneliPiPKiS_)
        /*0068*/ 	.word	0x00000000
.L_17:


//--------------------- .nv.compat                --------------------------
	.section	.nv.compat,"",@"SHT_CUDA_COMPAT_INFO"
	.align	4
        /*0000*/ 	.byte	0x02, 0x09, 0x00, 0x00, 0x02, 0x02, 0x01, 0x00, 0x02, 0x05, 0x05, 0x00, 0x03, 0x07, 0x01, 0x01
        /*0010*/ 	.byte	0x02, 0x03, 0x00, 0x00, 0x02, 0x06, 0x01, 0x00, 0x04, 0x0b, 0x08, 0x00, 0x09, 0x00, 0x00, 0x00
        /*0020*/ 	.byte	0x00, 0x00, 0x00, 0x00


//--------------------- .nv.info._Z18uniform_add_kerneliPiPKii --------------------------
	.section	.nv.info._Z18uniform_add_kerneliPiPKii,"",@"SHT_CUDA_INFO"
	.sectionflags	@""
	.align	4


	//----- nvinfo : EIATTR_CUDA_API_VERSION
	.align		4
        /*0000*/ 	.byte	0x04, 0x37
        /*0002*/ 	.short	(.L_19 - .L_18)
.L_18:
        /*0004*/ 	.word	0x00000082


	//----- nvinfo : EIATTR_KPARAM_INFO
	.align		4
.L_19:
        /*0008*/ 	.byte	0x04, 0x17
        /*000a*/ 	.short	(.L_21 - .L_20)
.L_20:
        /*000c*/ 	.word	0x00000000
        /*0010*/ 	.short	0x0003
        /*0012*/ 	.short	0x0018
        /*0014*/ 	.byte	0x00, 0xf0, 0x11, 0x00


	//----- nvinfo : EIATTR_KPARAM_INFO
	.align		4
.L_21:
        /*0018*/ 	.byte	0x04, 0x17
        /*001a*/ 	.short	(.L_23 - .L_22)
.L_22:
        /*001c*/ 	.word	0x00000000
        /*0020*/ 	.short	0x0002
        /*0022*/ 	.short	0x0010
        /*0024*/ 	.byte	0x00, 0xf5, 0x21, 0x00


	//----- nvinfo : EIATTR_KPARAM_INFO
	.align		4
.L_23:
        /*0028*/ 	.byte	0x04, 0x17
        /*002a*/ 	.short	(.L_25 - .L_24)
.L_24:
        /*002c*/ 	.word	0x00000000
        /*0030*/ 	.short	0x0001
        /*0032*/ 	.short	0x0008
        /*0034*/ 	.byte	0x00, 0xf5, 0x21, 0x00


	//----- nvinfo : EIATTR_KPARAM_INFO
	.align		4
.L_25:
        /*0038*/ 	.byte	0x04, 0x17
        /*003a*/ 	.short	(.L_27 - .L_26)
.L_26:
        /*003c*/ 	.word	0x00000000
        /*0040*/ 	.short	0x0000
        /*0042*/ 	.short	0x0000
        /*0044*/ 	.byte	0x00, 0xf0, 0x11, 0x00


	//----- nvinfo : EIATTR_SPARSE_MMA_MASK
	.align		4
.L_27:
        /*0048*/ 	.byte	0x03, 0x50
        /*004a*/ 	.short	0x0000


	//----- nvinfo : EIATTR_MAXREG_COUNT
	.align		4
        /*004c*/ 	.byte	0x03, 0x1b
        /*004e*/ 	.short	0x00ff


	//----- nvinfo : EIATTR_MERCURY_ISA_VERSION
	.align		4
        /*0050*/ 	.byte	0x03, 0x5f
        /*0052*/ 	.short	0x0101


	//----- nvinfo : EIATTR_VRC_CTA_INIT_COUNT
	.align		4
        /*0054*/ 	.byte	0x02, 0x4a
	.zero		1
	.zero		1


	//----- nvinfo : EIATTR_EXIT_INSTR_OFFSETS
	.align		4
        /*0058*/ 	.byte	0x04, 0x1c
        /*005a*/ 	.short	(.L_29 - .L_28)


	//   ....[0]....
.L_28:
        /*005c*/ 	.word	0x00000130


	//   ....[1]....
        /*0060*/ 	.word	0x00000190


	//----- nvinfo : EIATTR_CBANK_PARAM_SIZE
	.align		4
.L_29:
        /*0064*/ 	.byte	0x03, 0x19
        /*0066*/ 	.short	0x001c


	//----- nvinfo : EIATTR_PARAM_CBANK
	.align		4
        /*0068*/ 	.byte	0x04, 0x0a
        /*006a*/ 	.short	(.L_31 - .L_30)
	.align		4
.L_30:
        /*006c*/ 	.word	index@(.nv.constant0._Z18uniform_add_kerneliPiPKii)
        /*0070*/ 	.short	0x0380
        /*0072*/ 	.short	0x001c


	//----- nvinfo : EIATTR_SW_WAR
	.align		4
.L_31:
        /*0074*/ 	.byte	0x04, 0x36
        /*0076*/ 	.short	(.L_33 - .L_32)
.L_32:
        /*0078*/ 	.word	0x00000008
.L_33:


//--------------------- .nv.info._Z23multi_block_scan_kerneliiPiPKiS_ --------------------------
	.section	.nv.info._Z23multi_block_scan_kerneliiPiPKiS_,"",@"SHT_CUDA_INFO"
	.sectionflags	@""
	.align	4


	//----- nvinfo : EIATTR_CUDA_API_VERSION
	.align		4
        /*0000*/ 	.byte	0x04, 0x37
        /*0002*/ 	.short	(.L_35 - .L_34)
.L_34:
        /*0004*/ 	.word	0x00000082


	//----- nvinfo : EIATTR_KPARAM_INFO
	.align		4
.L_35:
        /*0008*/ 	.byte	0x04, 0x17
        /*000a*/ 	.short	(.L_37 - .L_36)
.L_36:
        /*000c*/ 	.word	0x00000000
        /*0010*/ 	.short	0x0004
        /*0012*/ 	.short	0x0018
        /*0014*/ 	.byte	0x00, 0xf5, 0x21, 0x00


	//----- nvinfo : EIATTR_KPARAM_INFO
	.align		4
.L_37:
        /*0018*/ 	.byte	0x04, 0x17
        /*001a*/ 	.short	(.L_39 - .L_38)
.L_38:
        /*001c*/ 	.word	0x00000000
        /*0020*/ 	.short	0x0003
        /*0022*/ 	.short	0x0010
        /*0024*/ 	.byte	0x00, 0xf5, 0x21, 0x00


	//----- nvinfo : EIATTR_KPARAM_INFO
	.align		4
.L_39:
        /*0028*/ 	.byte	0x04, 0x17
        /*002a*/ 	.short	(.L_41 - .L_40)
.L_40:
        /*002c*/ 	.word	0x00000000
        /*0030*/ 	.short	0x0002
        /*0032*/ 	.short	0x0008
        /*0034*/ 	.byte	0x00, 0xf5, 0x21, 0x00


	//----- nvinfo : EIATTR_KPARAM_INFO
	.align		4
.L_41:
        /*0038*/ 	.byte	0x04, 0x17
        /*003a*/ 	.short	(.L_43 - .L_42)
.L_42:
        /*003c*/ 	.word	0x00000000
        /*0040*/ 	.short	0x0001
        /*0042*/ 	.short	0x0004
        /*0044*/ 	.byte	0x00, 0xf0, 0x11, 0x00


	//----- nvinfo : EIATTR_KPARAM_INFO
	.align		4
.L_43:
        /*0048*/ 	.byte	0x04, 0x17
        /*004a*/ 	.short	(.L_45 - .L_44)
.L_44:
        /*004c*/ 	.word	0x00000000
        /*0050*/ 	.short	0x0000
        /*0052*/ 	.short	0x0000
        /*0054*/ 	.byte	0x00, 0xf0, 0x11, 0x00


	//----- nvinfo : EIATTR_SPARSE_MMA_MASK
	.align		4
.L_45:
        /*0058*/ 	.byte	0x03, 0x50
        /*005a*/ 	.short	0x0000


	//----- nvinfo : EIATTR_MAXREG_COUNT
	.align		4
        /*005c*/ 	.byte	0x03, 0x1b
        /*005e*/ 	.short	0x00ff


	//----- nvinfo : EIATTR_NUM_BARRIERS
	.align		4
        /*0060*/ 	.byte	0x02, 0x4c
        /*0062*/ 	.byte	0x01
	.zero		1


	//----- nvinfo : EIATTR_MERCURY_ISA_VERSION
	.align		4
        /*0064*/ 	.byte	0x03, 0x5f
        /*0066*/ 	.short	0x0101


	//----- nvinfo : EIATTR_VRC_CTA_INIT_COUNT
	.align		4
        /*0068*/ 	.byte	0x02, 0x4a
	.zero		1
	.zero		1


	//----- nvinfo : EIATTR_EXIT_INSTR_OFFSETS
	.align		4
        /*006c*/ 	.byte	0x04, 0x1c
        /*006e*/ 	.short	(.L_47 - .L_46)


	//   ....[0]....
.L_46:
        /*0070*/ 	.word	0x000006a0


	//   ....[1]....
        /*0074*/ 	.word	0x000006f0


	//----- nvinfo : EIATTR_CRS_STACK_SIZE
	.align		4
.L_47:
        /*0078*/ 	.byte	0x04, 0x1e
        /*007a*/ 	.short	(.L_49 - .L_48)
.L_48:
        /*007c*/ 	.word	0x00000000


	//----- nvinfo : EIATTR_CBANK_PARAM_SIZE
	.align		4
.L_49:
        /*0080*/ 	.byte	0x03, 0x19
        /*0082*/ 	.short	0x0020


	//----- nvinfo : EIATTR_PARAM_CBANK
	.align		4
        /*0084*/ 	.byte	0x04, 0x0a
        /*0086*/ 	.short	(.L_51 - .L_50)
	.align		4
.L_50:
        /*0088*/ 	.word	index@(.nv.constant0._Z23multi_block_scan_kerneliiPiPKiS_)
        /*008c*/ 	.short	0x0380
        /*008e*/ 	.short	0x0020


	//----- nvinfo : EIATTR_SW_WAR
	.align		4
.L_51:
        /*0090*/ 	.byte	0x04, 0x36
        /*0092*/ 	.short	(.L_53 - .L_52)
.L_52:
        /*0094*/ 	.word	0x00000008
.L_53:


//--------------------- .nv.info._Z17block_scan_kerneliPiPKiS_ --------------------------
	.section	.nv.info._Z17block_scan_kerneliPiPKiS_,"",@"SHT_CUDA_INFO"
	.sectionflags	@""
	.align	4


	//----- nvinfo : EIATTR_CUDA_API_VERSION
	.align		4
        /*0000*/ 	.byte	0x04, 0x37
        /*0002*/ 	.short	(.L_55 - .L_54)
.L_54:
        /*0004*/ 	.word	0x00000082


	//----- nvinfo : EIATTR_KPARAM_INFO
	.align		4
.L_55:
        /*0008*/ 	.byte	0x04, 0x17
        /*000a*/ 	.short	(.L_57 - .L_56)
.L_56:
        /*000c*/ 	.word	0x00000000
        /*0010*/ 	.short	0x0003
        /*0012*/ 	.short	0x0018
        /*0014*/ 	.byte	0x00, 0xf5, 0x21, 0x00


	//----- nvinfo : EIATTR_KPARAM_INFO
	.align		4
.L_57:
        /*0018*/ 	.byte	0x04, 0x17
        /*001a*/ 	.short	(.L_59 - .L_58)
.L_58:
        /*001c*/ 	.word	0x00000000
        /*0020*/ 	.short	0x0002
        /*0022*/ 	.short	0x0010
        /*0024*/ 	.byte	0x00, 0xf5, 0x21, 0x00


	//----- nvinfo : EIATTR_KPARAM_INFO
	.align		4
.L_59:
        /*0028*/ 	.byte	0x04, 0x17
        /*002a*/ 	.short	(.L_61 - .L_60)
.L_60:
        /*002c*/ 	.word	0x00000000
        /*0030*/ 	.short	0x0001
        /*0032*/ 	.short	0x0008
        /*0034*/ 	.byte	0x00, 0xf5, 0x21, 0x00


	//----- nvinfo : EIATTR_KPARAM_INFO
	.align		4
.L_61:
        /*0038*/ 	.byte	0x04, 0x17
        /*003a*/ 	.short	(.L_63 - .L_62)
.L_62:
        /*003c*/ 	.word	0x00000000
        /*0040*/ 	.short	0x0000
        /*0042*/ 	.short	0x0000
        /*0044*/ 	.byte	0x00, 0xf0, 0x11, 0x00


	//----- nvinfo : EIATTR_SPARSE_MMA_MASK
	.align		4
.L_63:
        /*0048*/ 	.byte	0x03, 0x50
        /*004a*/ 	.short	0x0000


	//----- nvinfo : EIATTR_MAXREG_COUNT
	.align		4
        /*004c*/ 	.byte	0x03, 0x1b
        /*004e*/ 	.short	0x00ff


	//----- nvinfo : EIATTR_NUM_BARRIERS
	.align		4
        /*0050*/ 	.byte	0x02, 0x4c
        /*0052*/ 	.byte	0x01
	.zero		1


	//----- nvinfo : EIATTR_MERCURY_ISA_VERSION
	.align		4
        /*0054*/ 	.byte	0x03, 0x5f
        /*0056*/ 	.short	0x0101


	//----- nvinfo : EIATTR_VRC_CTA_INIT_COUNT
	.align		4
        /*0058*/ 	.byte	0x02, 0x4a
	.zero		1
	.zero		1


	//----- nvinfo : EIATTR_EXIT_INSTR_OFFSETS
	.align		4
        /*005c*/ 	.byte	0x04, 0x1c
        /*005e*/ 	.short	(.L_65 - .L_64)


	//   ....[0]....
.L_64:
        /*0060*/ 	.word	0x00000610


	//   ....[1]....
        /*0064*/ 	.word	0x00000660


	//----- nvinfo : EIATTR_CRS_STACK_SIZE
	.align		4
.L_65:
        /*0068*/ 	.byte	0x04, 0x1e
        /*006a*/ 	.short	(.L_67 - .L_66)
.L_66:
        /*006c*/ 	.word	0x00000000


	//----- nvinfo : EIATTR_CBANK_PARAM_SIZE
	.align		4
.L_67:
        /*0070*/ 	.byte	0x03, 0x19
        /*0072*/ 	.short	0x0020


	//----- nvinfo : EIATTR_PARAM_CBANK
	.align		4
        /*0074*/ 	.byte	0x04, 0x0a
        /*0076*/ 	.short	(.L_69 - .L_68)
	.align		4
.L_68:
        /*0078*/ 	.word	index@(.nv.constant0._Z17block_scan_kerneliPiPKiS_)
        /*007c*/ 	.short	0x0380
        /*007e*/ 	.short	0x0020


	//----- nvinfo : EIATTR_SW_WAR
	.align		4
.L_69:
        /*0080*/ 	.byte	0x04, 0x36
        /*0082*/ 	.short	(.L_71 - .L_70)
.L_70:
        /*0084*/ 	.word	0x00000008
.L_71:


//--------------------- .nv.callgraph             --------------------------
	.section	.nv.callgraph,"",@"SHT_CUDA_CALLGRAPH"
	.align	4
	.sectionentsize	8
	.align		4
        /*0000*/ 	.word	0x00000000
	.align		4
        /*0004*/ 	.word	0xffffffff
	.align		4
        /*0008*/ 	.word	0x00000000
	.align		4
        /*000c*/ 	.word	0xfffffffe
	.align		4
        /*0010*/ 	.word	0x00000000
	.align		4
        /*0014*/ 	.word	0xfffffffd
	.align		4
        /*0018*/ 	.word	0x00000000
	.align		4
        /*001c*/ 	.word	0xfffffffc


//--------------------- .text._Z18uniform_add_kerneliPiPKii --------------------------
	.section	.text._Z18uniform_add_kerneliPiPKii,"ax",@progbits
	.align	128
        .global         _Z18uniform_add_kerneliPiPKii
        .type           _Z18uniform_add_kerneliPiPKii,@function
        .size           _Z18uniform_add_kerneliPiPKii,(.L_x_22 - _Z18uniform_add_kerneliPiPKii)
        .other          _Z18uniform_add_kerneliPiPKii,@"STO_CUDA_ENTRY STV_DEFAULT"
_Z18uniform_add_kerneliPiPKii:
.text._Z18uniform_add_kerneliPiPKii:
[----:B------:R-:W-:Y:S01]  /*0000*/  LDC R1, c[0x0][0x37c] ;  /* 0x0000df00ff017b82 */ /* 0x000fe20000000800 */
[----:B------:R-:W0:Y:S07]  /*0010*/  S2R R9, SR_CTAID.X ;  /* 0x0000000000097919 */ /* 0x000e2e0000002500 */
[----:B------:R-:W1:Y:S01]  /*0020*/  LDC R6, c[0x0][0x398] ;  /* 0x0000e600ff067b82 */ /* 0x000e620000000800 */
[----:B------:R-:W2:Y:S01]  /*0030*/  LDCU UR6, c[0x0][0x380] ;  /* 0x00007000ff0677ac */ /* 0x000ea20008000800 */
[----:B------:R-:W1:Y:S01]  /*0040*/  S2R R0, SR_TID.X ;  /* 0x0000000000007919 */ /* 0x000e620000002100 */
[----:B------:R-:W3:Y:S05]  /*0050*/  LDCU.64 UR4, c[0x0][0x358] ;  /* 0x00006b00ff0477ac */ /* 0x000eea0008000a00 */
[----:B------:R-:W0:Y:S02]  /*0060*/  LDC.64 R2, c[0x0][0x390] ;  /* 0x0000e400ff027b82 */ /* 0x000e240000000a00 */
[----:B0-----:R-:W-:-:S04]  /*0070*/  IMAD.WIDE.U32 R2, R9, 0x4, R2 ;  /* 0x0000000409027825 */ /* 0x001fc800078e0002 */
[----:B-1----:R-:W-:Y:S02]  /*0080*/  IMAD R7, R9, R6, R0 ;  /* 0x0000000609077224 */ /* 0x002fe400078e0200 */
[----:B---3--:R-:W3:Y:S03]  /*0090*/  LDG.E R0, desc[UR4][R2.64] ;  /* 0x0000000402007981 */ /* 0x008ee6000c1e1900 */
[----:B--2---:R-:W-:-:S13]  /*00a0*/  ISETP.GE.AND P0, PT, R7, UR6, PT ;  /* 0x0000000607007c0c */ /* 0x004fda000bf06270 */
[----:B------:R-:W0:Y:S02]  /*00b0*/  @!P0 LDC.64 R4, c[0x0][0x388] ;  /* 0x0000e200ff048b82 */ /* 0x000e240000000a00 */
[----:B0-----:R-:W-:-:S05]  /*00c0*/  @!P0 IMAD.WIDE R4, R7, 0x4, R4 ;  /* 0x0000000407048825 */ /* 0x001fca00078e0204 */
[----:B------:R-:W3:Y:S01]  /*00d0*/  @!P0 LDG.E R9, desc[UR4][R4.64] ;  /* 0x0000000404098981 */ /* 0x000ee2000c1e1900 */
[----:B------:R-:W-:-:S04]  /*00e0*/  LEA.HI R6, R6, R6, RZ, 0x1 ;  /* 0x0000000606067211 */ /* 0x000fc800078f08ff */
[----:B------:R-:W-:-:S04]  /*00f0*/  LEA.HI.SX32 R7, R6, R7, 0x1f ;  /* 0x0000000706077211 */ /* 0x000fc800078ffaff */
[----:B------:R-:W-:Y:S02]  /*0100*/  ISETP.GE.AND P1, PT, R7, UR6, PT ;  /* 0x0000000607007c0c */ /* 0x000fe4000bf26270 */
[----:B---3--:R-:W-:-:S05]  /*0110*/  @!P0 IADD3 R9, PT, PT, R0, R9, RZ ;  /* 0x0000000900098210 */ /* 0x008fca0007ffe0ff */
[----:B------:R0:W-:Y:S06]  /*0120*/  @!P0 STG.E desc[UR4][R4.64], R9 ;  /* 0x0000000904008986 */ /* 0x0001ec000c101904 */
[----:B------:R-:W-:Y:S05]  /*0130*/  @P1 EXIT ;  /* 0x000000000000194d */ /* 0x000fea0003800000 */
[----:B------:R-:W1:Y:S02]  /*0140*/  LDC.64 R2, c[0x0][0x388] ;  /* 0x0000e200ff027b82 */ /* 0x000e640000000a00 */
[----:B-1----:R-:W-:-:S05]  /*0150*/  IMAD.WIDE R2, R7, 0x4, R2 ;  /* 0x0000000407027825 */ /* 0x002fca00078e0202 */
[----:B0-----:R-:W2:Y:S02]  /*0160*/  LDG.E R5, desc[UR4][R2.64] ;  /* 0x0000000402057981 */ /* 0x001ea4000c1e1900 */
[----:B--2---:R-:W-:-:S05]  /*0170*/  IADD3 R5, PT, PT, R0, R5, RZ ;  /* 0x0000000500057210 */ /* 0x004fca0007ffe0ff */
[----:B------:R-:W-:Y:S01]  /*0180*/  STG.E desc[UR4][R2.64], R5 ;  /* 0x0000000502007986 */ /* 0x000fe2000c101904 */
[----:B------:R-:W-:Y:S05]  /*0190*/  EXIT ;  /* 0x000000000000794d */ /* 0x000fea0003800000 */
.L_x_0:
[----:B------:R-:W-:-:S00]  /*01a0*/  BRA `(.L_x_0) ;  /* 0xfffffffc00fc7947 */ /* 0x000fc0000383ffff */
[----:B------:R-:W-:-:S00]  /*01b0*/  NOP ;  /* 0x0000000000007918 */ /* 0x000fc00000000000 */
        /* <DEDUP_REMOVED lines=12> */
.L_x_22:


//--------------------- .text._Z23multi_block_scan_kerneliiPiPKiS_ --------------------------
	.section	.text._Z23multi_block_scan_kerneliiPiPKiS_,"ax",@progbits
	.align	128
        .global         _Z23multi_block_scan_kerneliiPiPKiS_
        .type           _Z23multi_block_scan_kerneliiPiPKiS_,@function
        .size           _Z23multi_block_scan_kerneliiPiPKiS_,(.L_x_23 - _Z23multi_block_scan_kerneliiPiPKiS_)
        .other          _Z23multi_block_scan_kerneliiPiPKiS_,@"STO_CUDA_ENTRY STV_DEFAULT"
_Z23multi_block_scan_kerneliiPiPKiS_:
.text._Z23multi_block_scan_kerneliiPiPKiS_:
[----:B------:R-:W-:Y:S01]  /*0000*/  LDC R1, c[0x0][0x37c] ;  /* 0x0000df00ff017b82 */ /* 0x000fe20000000800 */
[----:B------:R-:W0:Y:S01]  /*0010*/  S2R R3, SR_TID.X ;  /* 0x0000000000037919 */ /* 0x000e220000002100 */
[----:B------:R-:W1:Y:S01]  /*0020*/  LDCU.64 UR6, c[0x0][0x380] ;  /* 0x00007000ff0677ac */ /* 0x000e620008000a00 */
[----:B------:R-:W-:Y:S01]  /*0030*/  IMAD.MOV.U32 R7, RZ, RZ, RZ ;  /* 0x000000ffff077224 */ /* 0x000fe200078e00ff */
[----:B------:R-:W0:Y:S01]  /*0040*/  S2R R4, SR_CTAID.X ;  /* 0x0000000000047919 */ /* 0x000e220000002500 */
[----:B------:R-:W2:Y:S01]  /*0050*/  LDCU.64 UR8, c[0x0][0x358] ;  /* 0x00006b00ff0877ac */ /* 0x000ea20008000a00 */
[----:B------:R-:W-:Y:S01]  /*0060*/  IMAD.MOV.U32 R12, RZ, RZ, RZ ;  /* 0x000000ffff0c7224 */ /* 0x000fe200078e00ff */
[----:B-1----:R-:W-:-:S04]  /*0070*/  ULEA.HI UR4, UR7, UR7, URZ, 0x1 ;  /* 0x0000000707047291 */ /* 0x002fc8000f8f08ff */
[----:B------:R-:W-:Y:S01]  /*0080*/  USHF.R.S32.HI UR4, URZ, 0x1, UR4 ;  /* 0x00000001ff047899 */ /* 0x000fe20008011404 */
[----:B0-----:R-:W-:-:S05]  /*0090*/  IMAD R2, R4, UR7, R3 ;  /* 0x0000000704027c24 */ /* 0x001fca000f8e0203 */
[C---:B------:R-:W-:Y:S01]  /*00a0*/  VIADD R0, R2.reuse, UR4 ;  /* 0x0000000402007c36 */ /* 0x040fe20008000000 */
[----:B------:R-:W-:-:S04]  /*00b0*/  ISETP.GE.AND P0, PT, R2, UR6, PT ;  /* 0x0000000602007c0c */ /* 0x000fc8000bf06270 */
[----:B------:R-:W-:-:S09]  /*00c0*/  ISETP.GE.AND P1, PT, R0, UR6, PT ;  /* 0x0000000600007c0c */ /* 0x000fd2000bf26270 */
[----:B------:R-:W0:Y:S08]  /*00d0*/  @!P0 LDC.64 R8, c[0x0][0x390] ;  /* 0x0000e400ff088b82 */ /* 0x000e300000000a00 */
[----:B------:R-:W1:Y:S01]  /*00e0*/  @!P1 LDC.64 R10, c[0x0][0x390] ;  /* 0x0000e400ff0a9b82 */ /* 0x000e620000000a00 */
[----:B0-----:R-:W-:-:S05]  /*00f0*/  @!P0 IMAD.WIDE R8, R2, 0x4, R8 ;  /* 0x0000000402088825 */ /* 0x001fca00078e0208 */
[----:B--2---:R-:W2:Y:S01]  /*0100*/  @!P0 LDG.E R7, desc[UR8][R8.64] ;  /* 0x0000000808078981 */ /* 0x004ea2000c1e1900 */
[----:B-1----:R-:W-:-:S05]  /*0110*/  @!P1 IMAD.WIDE R10, R0, 0x4, R10 ;  /* 0x00000004000a9825 */ /* 0x002fca00078e020a */
[----:B------:R-:W3:Y:S01]  /*0120*/  @!P1 LDG.E R12, desc[UR8][R10.64] ;  /* 0x000000080a0c9981 */ /* 0x000ee2000c1e1900 */
[----:B------:R-:W0:Y:S01]  /*0130*/  S2UR UR6, SR_CgaCtaId ;  /* 0x00000000000679c3 */ /* 0x000e220000008800 */
[----:B------:R-:W-:Y:S01]  /*0140*/  UMOV UR5, 0x400 ;  /* 0x0000040000057882 */ /* 0x000fe20000000000 */
[C---:B------:R-:W-:Y:S01]  /*0150*/  VIADD R5, R3.reuse, UR4 ;  /* 0x0000000403057c36 */ /* 0x040fe20008000000 */
[----:B------:R-:W-:-:S04]  /*0160*/  LEA.HI R6, R3, R3, RZ, 0x1b ;  /* 0x0000000303067211 */ /* 0x000fc800078fd8ff */
[----:B------:R-:W-:Y:S01]  /*0170*/  LEA.HI.SX32 R5, R5, R5, 0x1b ;  /* 0x0000000505057211 */ /* 0x000fe200078fdaff */
[----:B0-----:R-:W-:-:S06]  /*0180*/  ULEA UR5, UR6, UR5, 0x18 ;  /* 0x0000000506057291 */ /* 0x001fcc000f8ec0ff */
[----:B------:R-:W-:Y:S02]  /*0190*/  LEA R6, R6, UR5, 0x2 ;  /* 0x0000000506067c11 */ /* 0x000fe4000f8e10ff */
[----:B------:R-:W-:Y:S01]  /*01a0*/  LEA R5, R5, UR5, 0x2 ;  /* 0x0000000505057c11 */ /* 0x000fe2000f8e10ff */
[----:B------:R-:W-:-:S04]  /*01b0*/  USHF.R.S32.HI UR4, URZ, 0x1, UR7 ;  /* 0x00000001ff047899 */ /* 0x000fc80008011407 */
[----:B------:R-:W-:Y:S01]  /*01c0*/  UISETP.GE.AND UP0, UPT, UR4, 0x1, UPT ;  /* 0x000000010400788c */ /* 0x000fe2000bf06270 */
[----:B------:R-:W-:Y:S01]  /*01d0*/  UMOV UR7, 0x1 ;  /* 0x0000000100077882 */ /* 0x000fe20000000000 */
[----:B--2---:R0:W-:Y:S04]  /*01e0*/  STS [R6], R7 ;  /* 0x0000000706007388 */ /* 0x0041e80000000800 */
[----:B---3--:R0:W-:Y:S03]  /*01f0*/  STS [R5], R12 ;  /* 0x0000000c05007388 */ /* 0x0081e60000000800 */
[----:B------:R-:W-:Y:S05]  /*0200*/  BRA.U !UP0, `(.L_x_1) ;  /* 0x0000000108607547 */ /* 0x000fea000b800000 */
[----:B------:R-:W-:Y:S01]  /*0210*/  LEA R11, R3, 0x1, 0x1 ;  /* 0x00000001030b7811 */ /* 0x000fe200078e08ff */
[----:B------:R-:W-:-:S06]  /*0220*/  UMOV UR7, 0x1 ;  /* 0x0000000100077882 */ /* 0x000fcc0000000000 */
.L_x_4:
[----:B------:R-:W-:Y:S01]  /*0230*/  BAR.SYNC.DEFER_BLOCKING 0x0 ;  /* 0x0000000000007b1d */ /* 0x000fe20000010000 */
[----:B------:R-:W-:-:S05]  /*0240*/  ISETP.GE.AND P0, PT, R3, UR4, PT ;  /* 0x0000000403007c0c */ /* 0x000fca000bf06270 */
[----:B------:R-:W-:Y:S08]  /*0250*/  BSSY.RECONVERGENT B0, `(.L_x_2) ;  /* 0x000000e000007945 */ /* 0x000ff00003800200 */
[----:B-1----:R-:W-:Y:S05]  /*0260*/  @P0 BRA `(.L_x_3) ;  /* 0x0000000000300947 */ /* 0x002fea0003800000 */
[----:B0-----:R-:W-:-:S04]  /*0270*/  IMAD R7, R11, UR7, RZ ;  /* 0x000000070b077c24 */ /* 0x001fc8000f8e02ff */
[C---:B------:R-:W-:Y:S02]  /*0280*/  VIADD R8, R7.reuse, 0xffffffff ;  /* 0xffffffff07087836 */ /* 0x040fe40000000000 */
[----:B------:R-:W-:Y:S02]  /*0290*/  VIADD R9, R7, UR7 ;  /* 0x0000000707097c36 */ /* 0x000fe40008000000 */
[C---:B------:R-:W-:Y:S01]  /*02a0*/  VIADD R10, R8.reuse, UR7 ;  /* 0x00000007080a7c36 */ /* 0x040fe20008000000 */
[----:B------:R-:W-:-:S04]  /*02b0*/  LEA.HI.SX32 R7, R8, R7, 0x1b ;  /* 0x0000000708077211 */ /* 0x000fc800078fdaff */
[----:B------:R-:W-:Y:S02]  /*02c0*/  LEA.HI.SX32 R9, R10, R9, 0x1b ;  /* 0x000000090a097211 */ /* 0x000fe400078fdaff */
[----:B------:R-:W-:Y:S02]  /*02d0*/  LEA R7, R7, UR5, 0x2 ;  /* 0x0000000507077c11 */ /* 0x000fe4000f8e10ff */
[----:B------:R-:W-:-:S04]  /*02e0*/  LEA R9, R9, UR5, 0x2 ;  /* 0x0000000509097c11 */ /* 0x000fc8000f8e10ff */
[----:B------:R-:W-:Y:S04]  /*02f0*/  LDS R7, [R7+-0x4] ;  /* 0xfffffc0007077984 */ /* 0x000fe80000000800 */
[----:B------:R-:W0:Y:S02]  /*0300*/  LDS R8, [R9+-0x4] ;  /* 0xfffffc0009087984 */ /* 0x000e240000000800 */
[----:B0-----:R-:W-:-:S05]  /*0310*/  IMAD.IADD R8, R7, 0x1, R8 ;  /* 0x0000000107087824 */ /* 0x001fca00078e0208 */
[----:B------:R1:W-:Y:S02]  /*0320*/  STS [R9+-0x4], R8 ;  /* 0xfffffc0809007388 */ /* 0x0003e40000000800 */
.L_x_3:
[----:B------:R-:W-:Y:S05]  /*0330*/  BSYNC.RECONVERGENT B0 ;  /* 0x0000000000007941 */ /* 0x000fea0003800200 */
.L_x_2:
[----:B------:R-:W-:Y:S02]  /*0340*/  UISETP.GT.U32.AND UP0, UPT, UR4, 0x1, UPT ;  /* 0x000000010400788c */ /* 0x000fe4000bf04070 */
[----:B------:R-:W-:Y:S02]  /*0350*/  USHF.R.U32.HI UR6, URZ, 0x1, UR4 ;  /* 0x00000001ff067899 */ /* 0x000fe40008011604 */
[----:B------:R-:W-:-:S05]  /*0360*/  USHF.L.U32 UR7, UR7, 0x1, URZ ;  /* 0x0000000107077899 */ /* 0x000fca00080006ff */
[----:B------:R-:W-:Y:S01]  /*0370*/  UMOV UR4, UR6 ;  /* 0x0000000600047c82 */ /* 0x000fe20008000000 */
[----:B------:R-:W-:Y:S06]  /*0380*/  BRA.U UP0, `(.L_x_4) ;  /* 0xfffffffd00a87547 */ /* 0x000fec000b83ffff */
.L_x_1:
[----:B------:R-:W-:Y:S01]  /*0390*/  ISETP.NE.AND P0, PT, R3, RZ, PT ;  /* 0x000000ff0300720c */ /* 0x000fe20003f05270 */
[----:B------:R-:W-:-:S12]  /*03a0*/  BSSY.RECONVERGENT B0, `(.L_x_5) ;  /* 0x000000b000007945 */ /* 0x000fd80003800200 */
[----:B------:R-:W-:Y:S05]  /*03b0*/  @P0 BRA `(.L_x_6) ;  /* 0x0000000000240947 */ /* 0x000fea0003800000 */
[----:B------:R-:W2:Y:S01]  /*03c0*/  LDCU UR6, c[0x0][0x384] ;  /* 0x00007080ff0677ac */ /* 0x000ea20008000800 */
[----:B-1----:R-:W1:Y:S01]  /*03d0*/  LDC.64 R8, c[0x0][0x398] ;  /* 0x0000e600ff087b82 */ /* 0x002e620000000a00 */
[----:B--2---:R-:W-:-:S04]  /*03e0*/  UIADD3 UR4, UPT, UPT, UR6, -0x1, URZ ;  /* 0xffffffff06047890 */ /* 0x004fc8000fffe0ff */
[----:B------:R-:W-:Y:S01]  /*03f0*/  ULEA.HI.SX32 UR4, UR4, UR6, 0x1b ;  /* 0x0000000604047291 */ /* 0x000fe2000f8fdaff */
[----:B-1----:R-:W-:-:S03]  /*0400*/  IMAD.WIDE.U32 R8, R4, 0x4, R8 ;  /* 0x0000000404087825 */ /* 0x002fc600078e0008 */
[----:B------:R-:W-:-:S09]  /*0410*/  ULEA UR4, UR4, UR5, 0x2 ;  /* 0x0000000504047291 */ /* 0x000fd2000f8e10ff */
[----:B0-----:R-:W0:Y:S04]  /*0420*/  LDS R7, [UR4+-0x4] ;  /* 0xfffffc04ff077984 */ /* 0x001e280008000800 */
[----:B------:R-:W-:Y:S04]  /*0430*/  STS [UR4+-0x4], RZ ;  /* 0xfffffcffff007988 */ /* 0x000fe80008000804 */
[----:B0-----:R2:W-:Y:S02]  /*0440*/  STG.E desc[UR8][R8.64], R7 ;  /* 0x0000000708007986 */ /* 0x0015e4000c101908 */
.L_x_6:
[----:B------:R-:W-:Y:S05]  /*0450*/  BSYNC.RECONVERGENT B0 ;  /* 0x0000000000007941 */ /* 0x000fea0003800200 */
.L_x_5:
[----:B------:R-:W3:Y:S02]  /*0460*/  LDCU UR4, c[0x0][0x384] ;  /* 0x00007080ff0477ac */ /* 0x000ee40008000800 */
[----:B---3--:R-:W-:-:S09]  /*0470*/  UISETP.GE.AND UP0, UPT, UR4, 0x2, UPT ;  /* 0x000000020400788c */ /* 0x008fd2000bf06270 */
[----:B------:R-:W-:Y:S05]  /*0480*/  BRA.U !UP0, `(.L_x_7) ;  /* 0x0000000108647547 */ /* 0x000fea000b800000 */
[----:B------:R-:W-:Y:S01]  /*0490*/  LEA R10, R3, 0x1, 0x1 ;  /* 0x00000001030a7811 */ /* 0x000fe200078e08ff */
[----:B------:R-:W3:Y:S01]  /*04a0*/  LDCU UR6, c[0x0][0x384] ;  /* 0x00007080ff0677ac */ /* 0x000ee20008000800 */
[----:B------:R-:W-:-:S05]  /*04b0*/  UMOV UR4, 0x1 ;  /* 0x0000000100047882 */ /* 0x000fca0000000000 */
.L_x_10:
[----:B------:R-:W-:Y:S01]  /*04c0*/  BAR.SYNC.DEFER_BLOCKING 0x0 ;  /* 0x0000000000007b1d */ /* 0x000fe20000010000 */
[----:B------:R-:W-:Y:S01]  /*04d0*/  ISETP.GE.AND P0, PT, R3, UR4, PT ;  /* 0x0000000403007c0c */ /* 0x000fe2000bf06270 */
[----:B------:R-:W-:Y:S02]  /*04e0*/  USHF.L.U32 UR4, UR4, 0x1, URZ ;  /* 0x0000000104047899 */ /* 0x000fe400080006ff */
[----:B------:R-:W-:Y:S02]  /*04f0*/  USHF.R.S32.HI UR7, URZ, 0x1, UR7 ;  /* 0x00000001ff077899 */ /* 0x000fe40008011407 */
[----:B------:R-:W-:Y:S08]  /*0500*/  BSSY.RECONVERGENT B0, `(.L_x_8) ;  /* 0x000000f000007945 */ /* 0x000ff00003800200 */
[----:B----4-:R-:W-:Y:S05]  /*0510*/  @P0 BRA `(.L_x_9) ;  /* 0x0000000000340947 */ /* 0x010fea0003800000 */
[----:B------:R-:W-:-:S04]  /*0520*/  IMAD R4, R10, UR7, RZ ;  /* 0x000000070a047c24 */ /* 0x000fc8000f8e02ff */
[C---:B0-2---:R-:W-:Y:S02]  /*0530*/  VIADD R7, R4.reuse, 0xffffffff ;  /* 0xffffffff04077836 */ /* 0x045fe40000000000 */
[----:B-1----:R-:W-:Y:S02]  /*0540*/  VIADD R8, R4, UR7 ;  /* 0x0000000704087c36 */ /* 0x002fe40008000000 */
[C---:B------:R-:W-:Y:S01]  /*0550*/  VIADD R9, R7.reuse, UR7 ;  /* 0x0000000707097c36 */ /* 0x040fe20008000000 */
[----:B------:R-:W-:-:S04]  /*0560*/  LEA.HI.SX32 R4, R7, R4, 0x1b ;  /* 0x0000000407047211 */ /* 0x000fc800078fdaff */
[----:B------:R-:W-:Y:S02]  /*0570*/  LEA.HI.SX32 R8, R9, R8, 0x1b ;  /* 0x0000000809087211 */ /* 0x000fe400078fdaff */
[----:B------:R-:W-:Y:S02]  /*0580*/  LEA R4, R4, UR5, 0x2 ;  /* 0x0000000504047c11 */ /* 0x000fe4000f8e10ff */
[----:B------:R-:W-:-:S03]  /*0590*/  LEA R8, R8, UR5, 0x2 ;  /* 0x0000000508087c11 */ /* 0x000fc6000f8e10ff */
[----:B------:R-:W-:Y:S04]  /*05a0*/  LDS R7, [R4+-0x4] ;  /* 0xfffffc0004077984 */ /* 0x000fe80000000800 */
[----:B------:R-:W0:Y:S02]  /*05b0*/  LDS R9, [R8+-0x4] ;  /* 0xfffffc0008097984 */ /* 0x000e240000000800 */
[----:B0-----:R-:W-:Y:S02]  /*05c0*/  IMAD.IADD R7, R7, 0x1, R9 ;  /* 0x0000000107077824 */ /* 0x001fe400078e0209 */
[----:B------:R4:W-:Y:S04]  /*05d0*/  STS [R4+-0x4], R9 ;  /* 0xfffffc0904007388 */ /* 0x0009e80000000800 */
[----:B------:R4:W-:Y:S02]  /*05e0*/  STS [R8+-0x4], R7 ;  /* 0xfffffc0708007388 */ /* 0x0009e40000000800 */
.L_x_9:
[----:B---3--:R-:W-:Y:S05]  /*05f0*/  BSYNC.RECONVERGENT B0 ;  /* 0x0000000000007941 */ /* 0x008fea0003800200 */
.L_x_8:
[----:B------:R-:W-:-:S09]  /*0600*/  UISETP.GE.AND UP0, UPT, UR4, UR6, UPT ;  /* 0x000000060400728c */ /* 0x000fd2000bf06270 */
[----:B------:R-:W-:Y:S05]  /*0610*/  BRA.U !UP0, `(.L_x_10) ;  /* 0xfffffffd08a87547 */ /* 0x000fea000b83ffff */
.L_x_7:
[----:B------:R-:W3:Y:S01]  /*0620*/  LDCU UR10, c[0x0][0x380] ;  /* 0x00007000ff0a77ac */ /* 0x000ee20008000800 */
[----:B------:R-:W-:Y:S01]  /*0630*/  BAR.SYNC.DEFER_BLOCKING 0x0 ;  /* 0x0000000000007b1d */ /* 0x000fe20000010000 */
[----:B---3--:R-:W-:Y:S02]  /*0640*/  ISETP.GE.AND P0, PT, R2, UR10, PT ;  /* 0x0000000a02007c0c */ /* 0x008fe4000bf06270 */
[----:B------:R-:W-:-:S11]  /*0650*/  ISETP.GE.AND P1, PT, R0, UR10, PT ;  /* 0x0000000a00007c0c */ /* 0x000fd6000bf26270 */
[----:B0-2-4-:R-:W0:Y:S01]  /*0660*/  @!P0 LDS R7, [R6] ;  /* 0x0000000006078984 */ /* 0x015e220000000800 */
[----:B-1----:R-:W1:Y:S02]  /*0670*/  @!P0 LDC.64 R8, c[0x0][0x388] ;  /* 0x0000e200ff088b82 */ /* 0x002e640000000a00 */
[----:B-1----:R-:W-:-:S05]  /*0680*/  @!P0 IMAD.WIDE R2, R2, 0x4, R8 ;  /* 0x0000000402028825 */ /* 0x002fca00078e0208 */
[----:B0-----:R0:W-:Y:S01]  /*0690*/  @!P0 STG.E desc[UR8][R2.64], R7 ;  /* 0x0000000702008986 */ /* 0x0011e2000c101908 */
[----:B------:R-:W-:Y:S05]  /*06a0*/  @P1 EXIT ;  /* 0x000000000000194d */ /* 0x000fea0003800000 */
[----:B------:R-:W1:Y:S01]  /*06b0*/  LDS R5, [R5] ;  /* 0x0000000005057984 */ /* 0x000e620000000800 */
[----:B0-----:R-:W0:Y:S02]  /*06c0*/  LDC.64 R2, c[0x0][0x388] ;  /* 0x0000e200ff027b82 */ /* 0x001e240000000a00 */
[----:B0-----:R-:W-:-:S05]  /*06d0*/  IMAD.WIDE R2, R0, 0x4, R2 ;  /* 0x0000000400027825 */ /* 0x001fca00078e0202 */
[----:B-1----:R-:W-:Y:S01]  /*06e0*/  STG.E desc[UR8][R2.64], R5 ;  /* 0x0000000502007986 */ /* 0x002fe2000c101908 */
[----:B------:R-:W-:Y:S05]  /*06f0*/  EXIT ;  /* 0x000000000000794d */ /* 0x000fea0003800000 */
.L_x_11:
        /* <DEDUP_REMOVED lines=16> */
.L_x_23:


//--------------------- .text._Z17block_scan_kerneliPiPKiS_ --------------------------
	.section	.text._Z17block_scan_kerneliPiPKiS_,"ax",@progbits
	.align	128
        .global         _Z17block_scan_kerneliPiPKiS_
        .type           _Z17block_scan_kerneliPiPKiS_,@function
        .size           _Z17block_scan_kerneliPiPKiS_,(.L_x_24 - _Z17block_scan_kerneliPiPKiS_)
        .other          _Z17block_scan_kerneliPiPKiS_,@"STO_CUDA_ENTRY STV_DEFAULT"
_Z17block_scan_kerneliPiPKiS_:
.text._Z17block_scan_kerneliPiPKiS_:
[----:B------:R-:W-:Y:S01]  /*0000*/  LDC R1, c[0x0][0x37c] ;  /* 0x0000df00ff017b82 */ /* 0x000fe20000000800 */
[----:B------:R-:W0:Y:S01]  /*0010*/  S2R R2, SR_TID.X ;  /* 0x0000000000027919 */ /* 0x000e220000002100 */
[----:B------:R-:W0:Y:S01]  /*0020*/  LDCU UR4, c[0x0][0x360] ;  /* 0x00006c00ff0477ac */ /* 0x000e220008000800 */
[----:B------:R-:W-:Y:S01]  /*0030*/  CS2R R10, SRZ ;  /* 0x00000000000a7805 */ /* 0x000fe2000001ff00 */
[----:B------:R-:W1:Y:S01]  /*0040*/  LDCU UR5, c[0x0][0x380] ;  /* 0x00007000ff0577ac */ /* 0x000e620008000800 */
[----:B------:R-:W2:Y:S01]  /*0050*/  LDCU.64 UR10, c[0x0][0x358] ;  /* 0x00006b00ff0a77ac */ /* 0x000ea20008000a00 */
[C---:B0-----:R-:W-:Y:S01]  /*0060*/  VIADD R0, R2.reuse, UR4 ;  /* 0x0000000402007c36 */ /* 0x041fe20008000000 */
[----:B-1----:R-:W-:-:S04]  /*0070*/  ISETP.GE.AND P0, PT, R2, UR5, PT ;  /* 0x0000000502007c0c */ /* 0x002fc8000bf06270 */
[----:B------:R-:W-:-:S09]  /*0080*/  ISETP.GE.AND P1, PT, R0, UR5, PT ;  /* 0x0000000500007c0c */ /* 0x000fd2000bf26270 */
[----:B------:R-:W0:Y:S08]  /*0090*/  @!P0 LDC.64 R6, c[0x0][0x390] ;  /* 0x0000e400ff068b82 */ /* 0x000e300000000a00 */
[----:B------:R-:W1:Y:S01]  /*00a0*/  @!P1 LDC.64 R8, c[0x0][0x390] ;  /* 0x0000e400ff089b82 */ /* 0x000e620000000a00 */
[----:B0-----:R-:W-:-:S05]  /*00b0*/  @!P0 IMAD.WIDE.U32 R6, R2, 0x4, R6 ;  /* 0x0000000402068825 */ /* 0x001fca00078e0006 */
[----:B--2---:R-:W2:Y:S01]  /*00c0*/  @!P0 LDG.E R11, desc[UR10][R6.64] ;  /* 0x0000000a060b8981 */ /* 0x004ea2000c1e1900 */
[----:B-1----:R-:W-:-:S05]  /*00d0*/  @!P1 IMAD.WIDE.U32 R8, R0, 0x4, R8 ;  /* 0x0000000400089825 */ /* 0x002fca00078e0008 */
[----:B------:R-:W3:Y:S01]  /*00e0*/  @!P1 LDG.E R10, desc[UR10][R8.64] ;  /* 0x0000000a080a9981 */ /* 0x000ee2000c1e1900 */
[----:B------:R-:W0:Y:S01]  /*00f0*/  S2UR UR6, SR_CgaCtaId ;  /* 0x00000000000679c3 */ /* 0x000e220000008800 */
[----:B------:R-:W-:Y:S01]  /*0100*/  UMOV UR5, 0x400 ;  /* 0x0000040000057882 */ /* 0x000fe20000000000 */
[----:B------:R-:W-:Y:S02]  /*0110*/  LEA.HI R4, R2, R2, RZ, 0x1b ;  /* 0x0000000202047211 */ /* 0x000fe400078fd8ff */
[----:B------:R-:W-:Y:S01]  /*0120*/  LEA.HI R3, R0, R0, RZ, 0x1b ;  /* 0x0000000000037211 */ /* 0x000fe200078fd8ff */
[----:B0-----:R-:W-:-:S06]  /*0130*/  ULEA UR5, UR6, UR5, 0x18 ;  /* 0x0000000506057291 */ /* 0x001fcc000f8ec0ff */
[----:B------:R-:W-:Y:S02]  /*0140*/  LEA R4, R4, UR5, 0x2 ;  /* 0x0000000504047c11 */ /* 0x000fe4000f8e10ff */
[----:B------:R-:W-:Y:S02]  /*0150*/  LEA R3, R3, UR5, 0x2 ;  /* 0x0000000503037c11 */ /* 0x000fe4000f8e10ff */
[----:B------:R-:W-:Y:S01]  /*0160*/  LEA R5, R2, 0x1, 0x1 ;  /* 0x0000000102057811 */ /* 0x000fe200078e08ff */
[----:B------:R-:W-:Y:S01]  /*0170*/  UMOV UR8, 0x1 ;  /* 0x0000000100087882 */ /* 0x000fe20000000000 */
[----:B--2---:R0:W-:Y:S04]  /*0180*/  STS [R4], R11 ;  /* 0x0000000b04007388 */ /* 0x0041e80000000800 */
[----:B---3--:R0:W-:Y:S02]  /*0190*/  STS [R3], R10 ;  /* 0x0000000a03007388 */ /* 0x0081e40000000800 */
.L_x_14:
[----:B------:R-:W-:Y:S01]  /*01a0*/  BAR.SYNC.DEFER_BLOCKING 0x0 ;  /* 0x0000000000007b1d */ /* 0x000fe20000010000 */
[----:B------:R-:W-:-:S05]  /*01b0*/  ISETP.GE.U32.AND P0, PT, R2, UR4, PT ;  /* 0x0000000402007c0c */ /* 0x000fca000bf06070 */
[----:B------:R-:W-:Y:S08]  /*01c0*/  BSSY.RECONVERGENT B0, `(.L_x_12) ;  /* 0x000000e000007945 */ /* 0x000ff00003800200 */
[----:B-1----:R-:W-:Y:S05]  /*01d0*/  @P0 BRA `(.L_x_13) ;  /* 0x0000000000300947 */ /* 0x002fea0003800000 */
[----:B------:R-:W-:-:S04]  /*01e0*/  IMAD R6, R5, UR8, RZ ;  /* 0x0000000805067c24 */ /* 0x000fc8000f8e02ff */
        /* <DEDUP_REMOVED lines=8> */
[----:B------:R-:W1:Y:S02]  /*0270*/  LDS R7, [R8+-0x4] ;  /* 0xfffffc0008077984 */ /* 0x000e640000000800 */
[----:B-1----:R-:W-:-:S05]  /*0280*/  IMAD.IADD R7, R6, 0x1, R7 ;  /* 0x0000000106077824 */ /* 0x002fca00078e0207 */
[----:B------:R1:W-:Y:S02]  /*0290*/  STS [R8+-0x4], R7 ;  /* 0xfffffc0708007388 */ /* 0x0003e40000000800 */
.L_x_13:
[----:B------:R-:W-:Y:S05]  /*02a0*/  BSYNC.RECONVERGENT B0 ;  /* 0x0000000000007941 */ /* 0x000fea0003800200 */
.L_x_12:
[----:B------:R-:W-:Y:S02]  /*02b0*/  UISETP.GT.U32.AND UP0, UPT, UR4, 0x1, UPT ;  /* 0x000000010400788c */ /* 0x000fe4000bf04070 */
[----:B------:R-:W-:Y:S02]  /*02c0*/  USHF.R.U32.HI UR6, URZ, 0x1, UR4 ;  /* 0x00000001ff067899 */ /* 0x000fe40008011604 */
[----:B------:R-:W-:-:S05]  /*02d0*/  USHF.L.U32 UR8, UR8, 0x1, URZ ;  /* 0x0000000108087899 */ /* 0x000fca00080006ff */
[----:B------:R-:W-:Y:S01]  /*02e0*/  UMOV UR4, UR6 ;  /* 0x0000000600047c82 */ /* 0x000fe20008000000 */
[----:B------:R-:W-:Y:S06]  /*02f0*/  BRA.U UP0, `(.L_x_14) ;  /* 0xfffffffd00a87547 */ /* 0x000fec000b83ffff */
[----:B------:R-:W-:Y:S01]  /*0300*/  ISETP.NE.AND P0, PT, R2, RZ, PT ;  /* 0x000000ff0200720c */ /* 0x000fe20003f05270 */
[----:B------:R-:W2:Y:S01]  /*0310*/  LDCU UR7, c[0x0][0x380] ;  /* 0x00007000ff0777ac */ /* 0x000ea20008000800 */
[----:B------:R-:W-:Y:S11]  /*0320*/  BSSY.RECONVERGENT B0, `(.L_x_15) ;  /* 0x000000d000007945 */ /* 0x000ff60003800200 */
[----:B------:R-:W-:Y:S05]  /*0330*/  @P0 BRA `(.L_x_16) ;  /* 0x00000000002c0947 */ /* 0x000fea0003800000 */
[----:B------:R-:W3:Y:S01]  /*0340*/  LDCU.64 UR12, c[0x0][0x398] ;  /* 0x00007300ff0c77ac */ /* 0x000ee20008000a00 */
[----:B------:R-:W4:Y:S01]  /*0350*/  LDCU UR6, c[0x0][0x380] ;  /* 0x00007000ff0677ac */ /* 0x000f220008000800 */
[----:B---3--:R-:W-:Y:S01]  /*0360*/  ISETP.NE.U32.AND P0, PT, RZ, UR12, PT ;  /* 0x0000000cff007c0c */ /* 0x008fe2000bf05070 */
[----:B----4-:R-:W-:-:S03]  /*0370*/  UIADD3 UR4, UPT, UPT, UR6, -0x1, URZ ;  /* 0xffffffff06047890 */ /* 0x010fc6000fffe0ff */
[----:B------:R-:W-:Y:S01]  /*0380*/  ISETP.NE.AND.EX P0, PT, RZ, UR13, PT, P0 ;  /* 0x0000000dff007c0c */ /* 0x000fe2000bf05300 */
[----:B------:R-:W-:-:S04]  /*0390*/  ULEA.HI.SX32 UR4, UR4, UR6, 0x1b ;  /* 0x0000000604047291 */ /* 0x000fc8000f8fdaff */
[----:B------:R-:W-:-:S08]  /*03a0*/  ULEA UR4, UR4, UR5, 0x2 ;  /* 0x0000000504047291 */ /* 0x000fd0000f8e10ff */
[----:B-1----:R-:W1:Y:S01]  /*03b0*/  @P0 LDC.64 R6, c[0x0][0x398] ;  /* 0x0000e600ff060b82 */ /* 0x002e620000000a00 */
[----:B------:R-:W1:Y:S04]  /*03c0*/  @P0 LDS R9, [UR4+-0x4] ;  /* 0xfffffc04ff090984 */ /* 0x000e680008000800 */
[----:B------:R-:W-:Y:S04]  /*03d0*/  STS [UR4+-0x4], RZ ;  /* 0xfffffcffff007988 */ /* 0x000fe80008000804 */
[----:B-1----:R3:W-:Y:S02]  /*03e0*/  @P0 STG.E desc[UR10][R6.64], R9 ;  /* 0x0000000906000986 */ /* 0x0027e4000c10190a */
.L_x_16:
[----:B--2---:R-:W-:Y:S05]  /*03f0*/  BSYNC.RECONVERGENT B0 ;  /* 0x0000000000007941 */ /* 0x004fea0003800200 */
.L_x_15:
[----:B------:R-:W-:-:S09]  /*0400*/  UISETP.GE.AND UP0, UPT, UR7, 0x2, UPT ;  /* 0x000000020700788c */ /* 0x000fd2000bf06270 */
[----:B------:R-:W-:Y:S05]  /*0410*/  BRA.U !UP0, `(.L_x_17) ;  /* 0x0000000108607547 */ /* 0x000fea000b800000 */
[----:B------:R-:W2:Y:S01]  /*0420*/  LDCU UR7, c[0x0][0x380] ;  /* 0x00007000ff0777ac */ /* 0x000ea20008000800 */
[----:B------:R-:W-:-:S05]  /*0430*/  UMOV UR4, 0x1 ;  /* 0x0000000100047882 */ /* 0x000fca0000000000 */
.L_x_20:
[----:B------:R-:W-:Y:S01]  /*0440*/  BAR.SYNC.DEFER_BLOCKING 0x0 ;  /* 0x0000000000007b1d */ /* 0x000fe20000010000 */
[----:B------:R-:W-:Y:S01]  /*0450*/  ISETP.GE.AND P0, PT, R2, UR4, PT ;  /* 0x0000000402007c0c */ /* 0x000fe2000bf06270 */
[----:B------:R-:W-:Y:S02]  /*0460*/  USHF.L.U32 UR4, UR4, 0x1, URZ ;  /* 0x0000000104047899 */ /* 0x000fe400080006ff */
[----:B------:R-:W-:Y:S02]  /*0470*/  USHF.R.S32.HI UR8, URZ, 0x1, UR8 ;  /* 0x00000001ff087899 */ /* 0x000fe40008011408 */
[----:B------:R-:W-:Y:S08]  /*0480*/  BSSY.RECONVERGENT B0, `(.L_x_18) ;  /* 0x000000f000007945 */ /* 0x000ff00003800200 */
[----:B----4-:R-:W-:Y:S05]  /*0490*/  @P0 BRA `(.L_x_19) ;  /* 0x0000000000340947 */ /* 0x010fea0003800000 */
[----:B---3--:R-:W-:-:S04]  /*04a0*/  IMAD R6, R5, UR8, RZ ;  /* 0x0000000805067c24 */ /* 0x008fc8000f8e02ff */
[C---:B-1----:R-:W-:Y:S02]  /*04b0*/  VIADD R7, R6.reuse, 0xffffffff ;  /* 0xffffffff06077836 */ /* 0x042fe40000000000 */
[----:B------:R-:W-:Y:S02]  /*04c0*/  VIADD R8, R6, UR8 ;  /* 0x0000000806087c36 */ /* 0x000fe40008000000 */
[C---:B------:R-:W-:Y:S01]  /*04d0*/  VIADD R9, R7.reuse, UR8 ;  /* 0x0000000807097c36 */ /* 0x040fe20008000000 */
[----:B------:R-:W-:-:S04]  /*04e0*/  LEA.HI.SX32 R6, R7, R6, 0x1b ;  /* 0x0000000607067211 */ /* 0x000fc800078fdaff */
[----:B------:R-:W-:Y:S02]  /*04f0*/  LEA.HI.SX32 R8, R9, R8, 0x1b ;  /* 0x0000000809087211 */ /* 0x000fe400078fdaff */
[----:B------:R-:W-:Y:S02]  /*0500*/  LEA R6, R6, UR5, 0x2 ;  /* 0x0000000506067c11 */ /* 0x000fe4000f8e10ff */
[----:B------:R-:W-:-:S03]  /*0510*/  LEA R8, R8, UR5, 0x2 ;  /* 0x0000000508087c11 */ /* 0x000fc6000f8e10ff */
[----:B------:R-:W-:Y:S04]  /*0520*/  LDS R7, [R6+-0x4] ;  /* 0xfffffc0006077984 */ /* 0x000fe80000000800 */
[----:B------:R-:W1:Y:S02]  /*0530*/  LDS R9, [R8+-0x4] ;  /* 0xfffffc0008097984 */ /* 0x000e640000000800 */
[----:B-1----:R-:W-:Y:S02]  /*0540*/  IMAD.IADD R7, R7, 0x1, R9 ;  /* 0x0000000107077824 */ /* 0x002fe400078e0209 */
[----:B------:R4:W-:Y:S04]  /*0550*/  STS [R6+-0x4], R9 ;  /* 0xfffffc0906007388 */ /* 0x0009e80000000800 */
[----:B------:R4:W-:Y:S02]  /*0560*/  STS [R8+-0x4], R7 ;  /* 0xfffffc0708007388 */ /* 0x0009e40000000800 */
.L_x_19:
[----:B--2---:R-:W-:Y:S05]  /*0570*/  BSYNC.RECONVERGENT B0 ;  /* 0x0000000000007941 */ /* 0x004fea0003800200 */
.L_x_18:
[----:B------:R-:W-:-:S09]  /*0580*/  UISETP.GE.AND UP0, UPT, UR4, UR7, UPT ;  /* 0x000000070400728c */ /* 0x000fd2000bf06270 */
[----:B------:R-:W-:Y:S05]  /*0590*/  BRA.U !UP0, `(.L_x_20) ;  /* 0xfffffffd08a87547 */ /* 0x000fea000b83ffff */
.L_x_17:
[----:B------:R-:W-:Y:S01]  /*05a0*/  BAR.SYNC.DEFER_BLOCKING 0x0 ;  /* 0x0000000000007b1d */ /* 0x000fe20000010000 */
[----:B------:R-:W-:Y:S02]  /*05b0*/  ISETP.GE.AND P0, PT, R2, UR7, PT ;  /* 0x0000000702007c0c */ /* 0x000fe4000bf06270 */
[----:B------:R-:W-:-:S11]  /*05c0*/  ISETP.GE.AND P1, PT, R0, UR7, PT ;  /* 0x0000000700007c0c */ /* 0x000fd6000bf26270 */
[----:B-1-34-:R-:W1:Y:S01]  /*05d0*/  @!P0 LDC.64 R6, c[0x0][0x388] ;  /* 0x0000e200ff068b82 */ /* 0x01ae620000000a00 */
[----:B------:R-:W2:Y:S01]  /*05e0*/  @!P0 LDS R5, [R4] ;  /* 0x0000000004058984 */ /* 0x000ea20000000800 */
[----:B-1----:R-:W-:-:S05]  /*05f0*/  @!P0 IMAD.WIDE.U32 R6, R2, 0x4, R6 ;  /* 0x0000000402068825 */ /* 0x002fca00078e0006 */
[----:B--2---:R1:W-:Y:S01]  /*0600*/  @!P0 STG.E desc[UR10][R6.64], R5 ;  /* 0x0000000506008986 */ /* 0x0043e2000c10190a */
[----:B------:R-:W-:Y:S05]  /*0610*/  @P1 EXIT ;  /* 0x000000000000194d */ /* 0x000fea0003800000 */
[----:B0-----:R-:W0:Y:S01]  /*0620*/  LDS R3, [R3] ;  /* 0x0000000003037984 */ /* 0x001e220000000800 */
[----:B-1----:R-:W1:Y:S02]  /*0630*/  LDC.64 R4, c[0x0][0x388] ;  /* 0x0000e200ff047b82 */ /* 0x002e640000000a00 */
[----:B-1----:R-:W-:-:S05]  /*0640*/  IMAD.WIDE.U32 R4, R0, 0x4, R4 ;  /* 0x0000000400047825 */ /* 0x002fca00078e0004 */
[----:B0-----:R-:W-:Y:S01]  /*0650*/  STG.E desc[UR10][R4.64], R3 ;  /* 0x0000000304007986 */ /* 0x001fe2000c10190a */
[----:B------:R-:W-:Y:S05]  /*0660*/  EXIT ;  /* 0x000000000000794d */ /* 0x000fea0003800000 */
.L_x_21:
        /* <DEDUP_REMOVED lines=9> */
.L_x_24:


//--------------------- .nv.shared._Z18uniform_add_kerneliPiPKii --------------------------
	.section	.nv.shared._Z18uniform_add_kerneliPiPKii,"aw",@nobits
	.sectionflags	@""
	.align	16
	.zero		1024


//--------------------- .nv.shared.reserved.0     --------------------------
	.section	.nv.shared.reserved.0,"aw",@nobits
	.weak		__nv_reservedSMEM_offset_0_alias
	.size		__nv_reservedSMEM_offset_0_alias, 0, 64
	.other		__nv_reservedSMEM_offset_0_alias,@"STO_CUDA_RESERVED_SHARED STV_DEFAULT"
__nv_reservedSMEM_offset_0_alias:
	.zero		0
	.zero		64


//--------------------- .nv.shared._Z23multi_block_scan_kerneliiPiPKiS_ --------------------------
	.section	.nv.shared._Z23multi_block_scan_kerneliiPiPKiS_,"aw",@nobits
	.sectionflags	@""
	.align	16
	.zero		1024


//--------------------- .nv.shared._Z17block_scan_kerneliPiPKiS_ --------------------------
	.section	.nv.shared._Z17block_scan_kerneliPiPKiS_,"aw",@nobits
	.sectionflags	@""
	.align	16
	.zero		1024


//--------------------- .nv.constant0._Z18uniform_add_kerneliPiPKii --------------------------
	.section	.nv.constant0._Z18uniform_add_kerneliPiPKii,"a",@progbits
	.sectionflags	@""
	.align	4
.nv.constant0._Z18uniform_add_kerneliPiPKii:
	.zero		924


//--------------------- .nv.constant0._Z23multi_block_scan_kerneliiPiPKiS_ --------------------------
	.section	.nv.constant0._Z23multi_block_scan_kerneliiPiPKiS_,"a",@progbits
	.sectionflags	@""
	.align	4
.nv.constant0._Z23multi_block_scan_kerneliiPiPKiS_:
	.zero		928


//--------------------- .nv.constant0._Z17block_scan_kerneliPiPKiS_ --------------------------
	.section	.nv.constant0._Z17block_scan_kerneliPiPKiS_,"a",@progbits
	.sectionflags	@""
	.align	4
.nv.constant0._Z17block_scan_kerneliPiPKiS_:
	.zero		928


//--------------------- SYMBOLS --------------------------

	.type		.nv.reservedSmem.offset0,@object
	.size		.nv.reservedSmem.offset0,0x4
	.type		.nv.reservedSmem.cap,@object
	.size		.nv.reservedSmem.cap,0x4
